//
// Generated by NVIDIA NVVM Compiler
//
// Compiler Build ID: CL-36424714
// Cuda compilation tools, release 13.0, V13.0.88
// Based on NVVM 20.0.0
//

.version 9.0
.target sm_100
.address_size 64

	// .globl	_Z16diffusion_globalPdS_
.const .align 4 .u32 n;
.const .align 8 .f64 theta;

.visible .entry _Z16diffusion_globalPdS_(
	.param .u64 .ptr .align 1 _Z16diffusion_globalPdS__param_0,
	.param .u64 .ptr .align 1 _Z16diffusion_globalPdS__param_1
)
{
	.reg .pred 	%p<7>;
	.reg .b32 	%r<100>;
	.reg .b64 	%rd<42>;
	.reg .b64 	%fd<53>;

	ld.param.u64 	%rd3, [_Z16diffusion_globalPdS__param_1];
	cvta.to.global.u64 	%rd1, %rd3;
	mov.u32 	%r43, %ntid.x;
	mov.u32 	%r44, %ctaid.x;
	mov.u32 	%r45, %tid.x;
	mad.lo.s32 	%r1, %r43, %r44, %r45;
	ld.const.u32 	%r2, [n];
	setp.ge.s32 	%p1, %r1, %r2;
	@%p1 bra 	$L__BB0_9;
	mov.u32 	%r94, %tid.y;
	setp.ge.s32 	%p2, %r94, %r2;
	@%p2 bra 	$L__BB0_9;
	ld.const.f64 	%fd1, [theta];
	fma.rn.f64 	%fd2, %fd1, 0dC010000000000000, 0d3FF0000000000000;
	mul.lo.s32 	%r4, %r2, %r1;
	add.s32 	%r46, %r1, 1;
	rem.s32 	%r47, %r46, %r2;
	mul.lo.s32 	%r5, %r2, %r47;
	add.s32 	%r48, %r1, %r2;
	add.s32 	%r49, %r48, -1;
	rem.s32 	%r50, %r49, %r2;
	mul.lo.s32 	%r6, %r2, %r50;
	add.s32 	%r51, %r94, 32;
	max.u32 	%r52, %r2, %r51;
	not.b32 	%r53, %r94;
	add.s32 	%r7, %r52, %r53;
	and.b32  	%r54, %r7, 96;
	setp.eq.s32 	%p3, %r54, 96;
	@%p3 bra 	$L__BB0_6;
	add.s32 	%r93, %r94, 1;
	add.s32 	%r92, %r94, %r6;
	add.s32 	%r91, %r94, %r5;
	add.s32 	%r90, %r94, %r4;
	add.s32 	%r89, %r94, %r2;
	shr.u32 	%r55, %r7, 5;
	add.s32 	%r56, %r55, 1;
	and.b32  	%r57, %r56, 3;
	neg.s32 	%r88, %r57;
$L__BB0_4:
	.pragma "nounroll";
	ld.param.u64 	%rd40, [_Z16diffusion_globalPdS__param_0];
	rem.s32 	%r58, %r93, %r2;
	add.s32 	%r59, %r89, -1;
	rem.s32 	%r60, %r59, %r2;
	cvta.to.global.u64 	%rd4, %rd40;
	mul.wide.s32 	%rd5, %r90, 8;
	add.s64 	%rd6, %rd4, %rd5;
	ld.global.f64 	%fd3, [%rd6];
	mul.wide.s32 	%rd7, %r91, 8;
	add.s64 	%rd8, %rd4, %rd7;
	ld.global.f64 	%fd4, [%rd8];
	mul.wide.s32 	%rd9, %r92, 8;
	add.s64 	%rd10, %rd4, %rd9;
	ld.global.f64 	%fd5, [%rd10];
	add.f64 	%fd6, %fd4, %fd5;
	add.s32 	%r61, %r4, %r58;
	mul.wide.s32 	%rd11, %r61, 8;
	add.s64 	%rd12, %rd4, %rd11;
	ld.global.f64 	%fd7, [%rd12];
	add.f64 	%fd8, %fd6, %fd7;
	add.s32 	%r62, %r4, %r60;
	mul.wide.s32 	%rd13, %r62, 8;
	add.s64 	%rd14, %rd4, %rd13;
	ld.global.f64 	%fd9, [%rd14];
	add.f64 	%fd10, %fd8, %fd9;
	mul.f64 	%fd11, %fd1, %fd10;
	fma.rn.f64 	%fd12, %fd2, %fd3, %fd11;
	add.s64 	%rd15, %rd1, %rd5;
	st.global.f64 	[%rd15], %fd12;
	add.s32 	%r93, %r93, 32;
	add.s32 	%r92, %r92, 32;
	add.s32 	%r91, %r91, 32;
	add.s32 	%r90, %r90, 32;
	add.s32 	%r89, %r89, 32;
	add.s32 	%r88, %r88, 1;
	setp.ne.s32 	%p4, %r88, 0;
	@%p4 bra 	$L__BB0_4;
	add.s32 	%r94, %r93, -1;
$L__BB0_6:
	setp.lt.u32 	%p5, %r7, 96;
	@%p5 bra 	$L__BB0_9;
	add.s32 	%r99, %r94, 63;
	add.s32 	%r63, %r94, %r2;
	add.s32 	%r98, %r63, 95;
	add.s32 	%r97, %r94, %r6;
	add.s32 	%r96, %r94, %r5;
	add.s32 	%r95, %r94, %r4;
$L__BB0_8:
	ld.param.u64 	%rd41, [_Z16diffusion_globalPdS__param_0];
	add.s32 	%r64, %r99, -62;
	rem.s32 	%r65, %r64, %r2;
	add.s32 	%r66, %r98, -96;
	rem.s32 	%r67, %r66, %r2;
	cvta.to.global.u64 	%rd16, %rd41;
	mul.wide.s32 	%rd17, %r95, 8;
	add.s64 	%rd18, %rd16, %rd17;
	ld.global.f64 	%fd13, [%rd18];
	mul.wide.s32 	%rd19, %r96, 8;
	add.s64 	%rd20, %rd16, %rd19;
	ld.global.f64 	%fd14, [%rd20];
	mul.wide.s32 	%rd21, %r97, 8;
	add.s64 	%rd22, %rd16, %rd21;
	ld.global.f64 	%fd15, [%rd22];
	add.f64 	%fd16, %fd14, %fd15;
	add.s32 	%r68, %r4, %r65;
	mul.wide.s32 	%rd23, %r68, 8;
	add.s64 	%rd24, %rd16, %rd23;
	ld.global.f64 	%fd17, [%rd24];
	add.f64 	%fd18, %fd16, %fd17;
	add.s32 	%r69, %r4, %r67;
	mul.wide.s32 	%rd25, %r69, 8;
	add.s64 	%rd26, %rd16, %rd25;
	ld.global.f64 	%fd19, [%rd26];
	add.f64 	%fd20, %fd18, %fd19;
	mul.f64 	%fd21, %fd1, %fd20;
	fma.rn.f64 	%fd22, %fd2, %fd13, %fd21;
	add.s64 	%rd27, %rd1, %rd17;
	st.global.f64 	[%rd27], %fd22;
	add.s32 	%r70, %r99, -30;
	rem.s32 	%r71, %r70, %r2;
	add.s32 	%r72, %r98, -64;
	rem.s32 	%r73, %r72, %r2;
	ld.global.f64 	%fd23, [%rd18+256];
	ld.global.f64 	%fd24, [%rd20+256];
	ld.global.f64 	%fd25, [%rd22+256];
	add.f64 	%fd26, %fd24, %fd25;
	add.s32 	%r74, %r4, %r71;
	mul.wide.s32 	%rd28, %r74, 8;
	add.s64 	%rd29, %rd16, %rd28;
	ld.global.f64 	%fd27, [%rd29];
	add.f64 	%fd28, %fd26, %fd27;
	add.s32 	%r75, %r4, %r73;
	mul.wide.s32 	%rd30, %r75, 8;
	add.s64 	%rd31, %rd16, %rd30;
	ld.global.f64 	%fd29, [%rd31];
	add.f64 	%fd30, %fd28, %fd29;
	mul.f64 	%fd31, %fd1, %fd30;
	fma.rn.f64 	%fd32, %fd2, %fd23, %fd31;
	st.global.f64 	[%rd27+256], %fd32;
	add.s32 	%r76, %r99, 2;
	rem.s32 	%r77, %r76, %r2;
	add.s32 	%r78, %r98, -32;
	rem.s32 	%r79, %r78, %r2;
	ld.global.f64 	%fd33, [%rd18+512];
	ld.global.f64 	%fd34, [%rd20+512];
	ld.global.f64 	%fd35, [%rd22+512];
	add.f64 	%fd36, %fd34, %fd35;
	add.s32 	%r80, %r4, %r77;
	mul.wide.s32 	%rd32, %r80, 8;
	add.s64 	%rd33, %rd16, %rd32;
	ld.global.f64 	%fd37, [%rd33];
	add.f64 	%fd38, %fd36, %fd37;
	add.s32 	%r81, %r4, %r79;
	mul.wide.s32 	%rd34, %r81, 8;
	add.s64 	%rd35, %rd16, %rd34;
	ld.global.f64 	%fd39, [%rd35];
	add.f64 	%fd40, %fd38, %fd39;
	mul.f64 	%fd41, %fd1, %fd40;
	fma.rn.f64 	%fd42, %fd2, %fd33, %fd41;
	st.global.f64 	[%rd27+512], %fd42;
	add.s32 	%r82, %r99, 34;
	rem.s32 	%r83, %r82, %r2;
	rem.s32 	%r84, %r98, %r2;
	ld.global.f64 	%fd43, [%rd18+768];
	ld.global.f64 	%fd44, [%rd20+768];
	ld.global.f64 	%fd45, [%rd22+768];
	add.f64 	%fd46, %fd44, %fd45;
	add.s32 	%r85, %r4, %r83;
	mul.wide.s32 	%rd36, %r85, 8;
	add.s64 	%rd37, %rd16, %rd36;
	ld.global.f64 	%fd47, [%rd37];
	add.f64 	%fd48, %fd46, %fd47;
	add.s32 	%r86, %r4, %r84;
	mul.wide.s32 	%rd38, %r86, 8;
	add.s64 	%rd39, %rd16, %rd38;
	ld.global.f64 	%fd49, [%rd39];
	add.f64 	%fd50, %fd48, %fd49;
	mul.f64 	%fd51, %fd1, %fd50;
	fma.rn.f64 	%fd52, %fd2, %fd43, %fd51;
	st.global.f64 	[%rd27+768], %fd52;
	add.s32 	%r38, %r99, 128;
	add.s32 	%r87, %r99, 65;
	add.s32 	%r98, %r98, 128;
	add.s32 	%r97, %r97, 128;
	add.s32 	%r96, %r96, 128;
	add.s32 	%r95, %r95, 128;
	setp.lt.s32 	%p6, %r87, %r2;
	mov.u32 	%r99, %r38;
	@%p6 bra 	$L__BB0_8;
$L__BB0_9:
	ret;

}


// ===== COMPILED SASS (sm_100) =====

	.target	sm_100

	.elftype	@"ET_EXEC"


//--------------------- .note.nv.tkinfo           --------------------------
	.section	.note.nv.tkinfo,"",@"SHT_NOTE"
	.sectionflags	@"SHF_NOTE_NV_TKINFO"
	.tkinfo
        /*0018*/ 	.word	0x00000002
        /*0030*/ 	.string	""
        /*0030*/ 	.string	"ptxas"
        /*0030*/ 	.string	"Cuda compilation tools, release 13.0, V13.0.88"
        /*0030*/ 	.string	"Build cuda_13.0.r13.0/compiler.36424714_0"
        /*0030*/ 	.string	"-arch sm_100 -m 64 "



//--------------------- .note.nv.cuinfo           --------------------------
	.section	.note.nv.cuinfo,"",@"SHT_NOTE"
	.sectionflags	@"SHF_NOTE_NV_CUINFO"
        /*0018*/ 	.short	0x0002
        /*001a*/ 	.short	0x0064
        /*001c*/ 	.short	0x0082
	.zero		2


//--------------------- .nv.info                  --------------------------
	.section	.nv.info,"",@"SHT_CUDA_INFO"
	.align	4


	//----- nvinfo : EIATTR_REGCOUNT
	.align		4
        /*0000*/ 	.byte	0x04, 0x2f
        /*0002*/ 	.short	(.L_3 - .L_2)
	.align		4
.L_2:
        /*0004*/ 	.word	index@(_Z16diffusion_globalPdS_)
        /*0008*/ 	.word	0x00000028


	//----- nvinfo : EIATTR_FRAME_SIZE
	.align		4
.L_3:
        /*000c*/ 	.byte	0x04, 0x11
        /*000e*/ 	.short	(.L_5 - .L_4)
	.align		4
.L_4:
        /*0010*/ 	.word	index@(_Z16diffusion_globalPdS_)
        /*0014*/ 	.word	0x00000000


	//----- nvinfo : EIATTR_MIN_STACK_SIZE
	.align		4
.L_5:
        /*0018*/ 	.byte	0x04, 0x12
        /*001a*/ 	.short	(.L_7 - .L_6)
	.align		4
.L_6:
        /*001c*/ 	.word	index@(_Z16diffusion_globalPdS_)
        /*0020*/ 	.word	0x00000000
.L_7:


//--------------------- .nv.compat                --------------------------
	.section	.nv.compat,"",@"SHT_CUDA_COMPAT_INFO"
	.align	4
        /*0000*/ 	.byte	0x02, 0x09, 0x00, 0x00, 0x02, 0x02, 0x01, 0x00, 0x02, 0x05, 0x05, 0x00, 0x03, 0x07, 0x01, 0x01
        /*0010*/ 	.byte	0x02, 0x03, 0x00, 0x00, 0x02, 0x06, 0x01, 0x00, 0x04, 0x0b, 0x08, 0x00, 0x01, 0x00, 0x00, 0x00
        /*0020*/ 	.byte	0x00, 0x00, 0x00, 0x00


//--------------------- .nv.info._Z16diffusion_globalPdS_ --------------------------
	.section	.nv.info._Z16diffusion_globalPdS_,"",@"SHT_CUDA_INFO"
	.sectionflags	@""
	.align	4


	//----- nvinfo : EIATTR_CUDA_API_VERSION
	.align		4
        /*0000*/ 	.byte	0x04, 0x37
        /*0002*/ 	.short	(.L_9 - .L_8)
.L_8:
        /*0004*/ 	.word	0x00000082


	//----- nvinfo : EIATTR_KPARAM_INFO
	.align		4
.L_9:
        /*0008*/ 	.byte	0x04, 0x17
        /*000a*/ 	.short	(.L_11 - .L_10)
.L_10:
        /*000c*/ 	.word	0x00000000
        /*0010*/ 	.short	0x0001
        /*0012*/ 	.short	0x0008
        /*0014*/ 	.byte	0x00, 0xf5, 0x21, 0x00


	//----- nvinfo : EIATTR_KPARAM_INFO
	.align		4
.L_11:
        /*0018*/ 	.byte	0x04, 0x17
        /*001a*/ 	.short	(.L_13 - .L_12)
.L_12:
        /*001c*/ 	.word	0x00000000
        /*0020*/ 	.short	0x0000
        /*0022*/ 	.short	0x0000
        /*0024*/ 	.byte	0x00, 0xf5, 0x21, 0x00


	//----- nvinfo : EIATTR_SPARSE_MMA_MASK
	.align		4
.L_13:
        /*0028*/ 	.byte	0x03, 0x50
        /*002a*/ 	.short	0x0000


	//----- nvinfo : EIATTR_MAXREG_COUNT
	.align		4
        /*002c*/ 	.byte	0x03, 0x1b
        /*002e*/ 	.short	0x00ff


	//----- nvinfo : EIATTR_MERCURY_ISA_VERSION
	.align		4
        /*0030*/ 	.byte	0x03, 0x5f
        /*0032*/ 	.short	0x0101


	//----- nvinfo : EIATTR_VRC_CTA_INIT_COUNT
	.align		4
        /*0034*/ 	.byte	0x02, 0x4a
	.zero		1
	.zero		1


	//----- nvinfo : EIATTR_EXIT_INSTR_OFFSETS
	.align		4
        /*0038*/ 	.byte	0x04, 0x1c
        /*003a*/ 	.short	(.L_15 - .L_14)


	//   ....[0]....
.L_14:
        /*003c*/ 	.word	0x00000080


	//   ....[1]....
        /*0040*/ 	.word	0x000000b0


	//   ....[2]....
        /*0044*/ 	.word	0x000008c0


	//   ....[3]....
        /*0048*/ 	.word	0x000014d0


	//----- nvinfo : EIATTR_CRS_STACK_SIZE
	.align		4
.L_15:
        /*004c*/ 	.byte	0x04, 0x1e
        /*004e*/ 	.short	(.L_17 - .L_16)
.L_16:
        /*0050*/ 	.word	0x00000000


	//----- nvinfo : EIATTR_CBANK_PARAM_SIZE
	.align		4
.L_17:
        /*0054*/ 	.byte	0x03, 0x19
        /*0056*/ 	.short	0x0010


	//----- nvinfo : EIATTR_PARAM_CBANK
	.align		4
        /*0058*/ 	.byte	0x04, 0x0a
        /*005a*/ 	.short	(.L_19 - .L_18)
	.align		4
.L_18:
        /*005c*/ 	.word	index@(.nv.constant0._Z16diffusion_globalPdS_)
        /*0060*/ 	.short	0x0380
        /*0062*/ 	.short	0x0010


	//----- nvinfo : EIATTR_SW_WAR
	.align		4
.L_19:
        /*0064*/ 	.byte	0x04, 0x36
        /*0066*/ 	.short	(.L_21 - .L_20)
.L_20:
        /*0068*/ 	.word	0x00000008
.L_21:


//--------------------- .nv.callgraph             --------------------------
	.section	.nv.callgraph,"",@"SHT_CUDA_CALLGRAPH"
	.align	4
	.sectionentsize	8
	.align		4
        /*0000*/ 	.word	0x00000000
	.align		4
        /*0004*/ 	.word	0xffffffff
	.align		4
        /*0008*/ 	.word	0x00000000
	.align		4
        /*000c*/ 	.word	0xfffffffe
	.align		4
        /*0010*/ 	.word	0x00000000
	.align		4
        /*0014*/ 	.word	0xfffffffd
	.align		4
        /*0018*/ 	.word	0x00000000
	.align		4
        /*001c*/ 	.word	0xfffffffc


//--------------------- .nv.constant3             --------------------------
	.section	.nv.constant3,"a",@progbits
	.align	8
.nv.constant3:
	.type		n,@object
	.size		n,(.L_0 - n)
n:
	.zero		4
.L_0:
	.zero		4
	.type		theta,@object
	.size		theta,(.L_1 - theta)
theta:
	.zero		8
.L_1:


//--------------------- .text._Z16diffusion_globalPdS_ --------------------------
	.section	.text._Z16diffusion_globalPdS_,"ax",@progbits
	.align	128
        .global         _Z16diffusion_globalPdS_
        .type           _Z16diffusion_globalPdS_,@function
        .size           _Z16diffusion_globalPdS_,(.L_x_6 - _Z16diffusion_globalPdS_)
        .other          _Z16diffusion_globalPdS_,@"STO_CUDA_ENTRY STV_DEFAULT"
_Z16diffusion_globalPdS_:
.text._Z16diffusion_globalPdS_:
[----:B------:R-:W-:Y:S01]  /*0000*/  LDC R1, c[0x0][0x37c] ;  /* 0x0000df00ff017b82 */ /* 0x000fe20000000800 */
[----:B------:R-:W0:Y:S01]  /*0010*/  S2R R0, SR_CTAID.X ;  /* 0x0000000000007919 */ /* 0x000e220000002500 */
[----:B------:R-:W0:Y:S01]  /*0020*/  LDCU UR4, c[0x0][0x360] ;  /* 0x00006c00ff0477ac */ /* 0x000e220008000800 */
[----:B------:R-:W0:Y:S01]  /*0030*/  S2R R3, SR_TID.X ;  /* 0x0000000000037919 */ /* 0x000e220000002100 */
[----:B------:R-:W1:Y:S02]  /*0040*/  LDCU UR5, c[0x3][URZ] ;  /* 0x00c00000ff0577ac */ /* 0x000e640008000800 */
[----:B-1----:R-:W-:Y:S02]  /*0050*/  IMAD.U32 R17, RZ, RZ, UR5 ;  /* 0x00000005ff117e24 */ /* 0x002fe4000f8e00ff */
[----:B0-----:R-:W-:-:S05]  /*0060*/  IMAD R0, R0, UR4, R3 ;  /* 0x0000000400007c24 */ /* 0x001fca000f8e0203 */
[----:B------:R-:W-:-:S13]  /*0070*/  ISETP.GE.AND P0, PT, R0, R17, PT ;  /* 0x000000110000720c */ /* 0x000fda0003f06270 */
[----:B------:R-:W-:Y:S05]  /*0080*/  @P0 EXIT ;  /* 0x000000000000094d */ /* 0x000fea0003800000 */
[----:B------:R-:W0:Y:S02]  /*0090*/  S2R R22, SR_TID.Y ;  /* 0x0000000000167919 */ /* 0x000e240000002200 */
[----:B0-----:R-:W-:-:S13]  /*00a0*/  ISETP.GE.AND P0, PT, R22, R17, PT ;  /* 0x000000111600720c */ /* 0x001fda0003f06270 */
[----:B------:R-:W-:Y:S05]  /*00b0*/  @P0 EXIT ;  /* 0x000000000000094d */ /* 0x000fea0003800000 */
[-C--:B------:R-:W-:Y:S01]  /*00c0*/  IABS R2, R17.reuse ;  /* 0x0000001100027213 */ /* 0x080fe20000000000 */
[C---:B------:R-:W-:Y:S01]  /*00d0*/  VIADD R6, R0.reuse, 0x1 ;  /* 0x0000000100067836 */ /* 0x040fe20000000000 */
[--C-:B------:R-:W-:Y:S01]  /*00e0*/  IADD3 R10, PT, PT, R0, -0x1, R17.reuse ;  /* 0xffffffff000a7810 */ /* 0x100fe20007ffe011 */
[----:B------:R-:W0:Y:S01]  /*00f0*/  LDCU.64 UR4, c[0x0][0x358] ;  /* 0x00006b00ff0477ac */ /* 0x000e220008000a00 */
[----:B------:R-:W1:Y:S01]  /*0100*/  I2F.RP R3, R2 ;  /* 0x0000000200037306 */ /* 0x000e620000209400 */
[----:B------:R-:W-:Y:S01]  /*0110*/  VIADDMNMX.U32 R18, R22, 0x20, R17, !PT ;  /* 0x0000002016127846 */ /* 0x000fe20007800011 */
[----:B------:R-:W-:Y:S01]  /*0120*/  BSSY.RECONVERGENT B0, `(.L_x_0) ;  /* 0x0000078000007945 */ /* 0x000fe20003800200 */
[----:B------:R-:W-:Y:S01]  /*0130*/  IABS R8, R6 ;  /* 0x0000000600087213 */ /* 0x000fe20000000000 */
[----:B------:R-:W2:Y:S01]  /*0140*/  LDCU UR8, c[0x3][URZ] ;  /* 0x00c00000ff0877ac */ /* 0x000ea20008000800 */
[----:B------:R-:W-:Y:S02]  /*0150*/  IABS R11, R10 ;  /* 0x0000000a000b7213 */ /* 0x000fe40000000000 */
[----:B------:R-:W-:Y:S01]  /*0160*/  ISETP.GE.AND P3, PT, R10, RZ, PT ;  /* 0x000000ff0a00720c */ /* 0x000fe20003f66270 */
[----:B------:R-:W3:Y:S01]  /*0170*/  LDCU.64 UR6, c[0x3][0x8] ;  /* 0x00c00100ff0677ac */ /* 0x000ee20008000a00 */
[----:B------:R-:W-:Y:S01]  /*0180*/  LOP3.LUT R20, RZ, R17, RZ, 0x33, !PT ;  /* 0x00000011ff147212 */ /* 0x000fe200078e33ff */
[----:B-1----:R-:W1:Y:S02]  /*0190*/  MUFU.RCP R3, R3 ;  /* 0x0000000300037308 */ /* 0x002e640000001000 */
[----:B-1----:R-:W-:-:S06]  /*01a0*/  VIADD R4, R3, 0xffffffe ;  /* 0x0ffffffe03047836 */ /* 0x002fcc0000000000 */
[----:B------:R1:W4:Y:S02]  /*01b0*/  F2I.FTZ.U32.TRUNC.NTZ R5, R4 ;  /* 0x0000000400057305 */ /* 0x000324000021f000 */
[----:B-1----:R-:W-:Y:S01]  /*01c0*/  IMAD.MOV.U32 R4, RZ, RZ, RZ ;  /* 0x000000ffff047224 */ /* 0x002fe200078e00ff */
[----:B----4-:R-:W-:-:S05]  /*01d0*/  IADD3 R7, PT, PT, RZ, -R5, RZ ;  /* 0x80000005ff077210 */ /* 0x010fca0007ffe0ff */
[----:B------:R-:W-:-:S04]  /*01e0*/  IMAD R7, R7, R2, RZ ;  /* 0x0000000207077224 */ /* 0x000fc800078e02ff */
[----:B------:R-:W-:Y:S01]  /*01f0*/  IMAD.HI.U32 R3, R5, R7, R4 ;  /* 0x0000000705037227 */ /* 0x000fe200078e0004 */
[----:B------:R-:W-:Y:S02]  /*0200*/  MOV R7, R8 ;  /* 0x0000000800077202 */ /* 0x000fe40000000f00 */
[----:B------:R-:W1:Y:S03]  /*0210*/  LDC.64 R8, c[0x3][0x8] ;  /* 0x00c00200ff087b82 */ /* 0x000e660000000a00 */
[----:B------:R-:W-:-:S04]  /*0220*/  IMAD.HI.U32 R5, R3, R11, RZ ;  /* 0x0000000b03057227 */ /* 0x000fc800078e00ff */
[----:B------:R-:W-:-:S04]  /*0230*/  IMAD.HI.U32 R4, R3, R7, RZ ;  /* 0x0000000703047227 */ /* 0x000fc800078e00ff */
[----:B------:R-:W-:Y:S02]  /*0240*/  IMAD.MOV R5, RZ, RZ, -R5 ;  /* 0x000000ffff057224 */ /* 0x000fe400078e0a05 */
[----:B------:R-:W-:Y:S02]  /*0250*/  IMAD.MOV R4, RZ, RZ, -R4 ;  /* 0x000000ffff047224 */ /* 0x000fe400078e0a04 */
[C---:B------:R-:W-:Y:S01]  /*0260*/  IMAD R11, R2.reuse, R5, R11 ;  /* 0x00000005020b7224 */ /* 0x040fe200078e020b */
[----:B------:R-:W-:Y:S01]  /*0270*/  LOP3.LUT R5, RZ, R22, RZ, 0x33, !PT ;  /* 0x00000016ff057212 */ /* 0x000fe200078e33ff */
[C---:B------:R-:W-:Y:S02]  /*0280*/  IMAD R7, R2.reuse, R4, R7 ;  /* 0x0000000402077224 */ /* 0x040fe400078e0207 */
[----:B------:R-:W-:Y:S01]  /*0290*/  HFMA2 R4, -RZ, RZ, 0, 0 ;  /* 0x00000000ff047431 */ /* 0x000fe200000001ff */
[----:B------:R-:W-:Y:S01]  /*02a0*/  ISETP.GT.U32.AND P1, PT, R2, R11, PT ;  /* 0x0000000b0200720c */ /* 0x000fe20003f24070 */
[----:B------:R-:W-:Y:S01]  /*02b0*/  IMAD.IADD R18, R18, 0x1, R5 ;  /* 0x0000000112127824 */ /* 0x000fe200078e0205 */
[----:B------:R-:W-:Y:S01]  /*02c0*/  ISETP.GT.U32.AND P0, PT, R2, R7, PT ;  /* 0x000000070200720c */ /* 0x000fe20003f04070 */
[----:B------:R-:W-:-:S06]  /*02d0*/  IMAD.MOV.U32 R5, RZ, RZ, 0x40100000 ;  /* 0x40100000ff057424 */ /* 0x000fcc00078e00ff */
[----:B-1----:R-:W-:-:S04]  /*02e0*/  DFMA R8, R8, -R4, 1 ;  /* 0x3ff000000808742b */ /* 0x002fc80000000804 */
[----:B------:R-:W-:Y:S01]  /*02f0*/  @!P1 IMAD.IADD R11, R11, 0x1, -R2 ;  /* 0x000000010b0b9824 */ /* 0x000fe200078e0a02 */
[----:B------:R-:W-:Y:S02]  /*0300*/  ISETP.GE.AND P1, PT, R6, RZ, PT ;  /* 0x000000ff0600720c */ /* 0x000fe40003f26270 */
[----:B------:R-:W-:Y:S02]  /*0310*/  @!P0 IADD3 R7, PT, PT, R7, -R2, RZ ;  /* 0x8000000207078210 */ /* 0x000fe40007ffe0ff */
[C---:B------:R-:W-:Y:S02]  /*0320*/  ISETP.GT.U32.AND P2, PT, R2.reuse, R11, PT ;  /* 0x0000000b0200720c */ /* 0x040fe40003f44070 */
[----:B------:R-:W-:Y:S02]  /*0330*/  ISETP.GT.U32.AND P0, PT, R2, R7, PT ;  /* 0x000000070200720c */ /* 0x000fe40003f04070 */
[----:B------:R-:W-:-:S04]  /*0340*/  LOP3.LUT R6, R18, 0x60, RZ, 0xc0, !PT ;  /* 0x0000006012067812 */ /* 0x000fc800078ec0ff */
[----:B------:R-:W-:-:S05]  /*0350*/  ISETP.NE.AND P4, PT, R6, 0x60, PT ;  /* 0x000000600600780c */ /* 0x000fca0003f85270 */
[----:B------:R-:W-:Y:S02]  /*0360*/  @!P2 IADD3 R11, PT, PT, R11, -R2, RZ ;  /* 0x800000020b0ba210 */ /* 0x000fe40007ffe0ff */
[----:B------:R-:W-:Y:S01]  /*0370*/  @!P0 IMAD.IADD R7, R7, 0x1, -R2 ;  /* 0x0000000107078824 */ /* 0x000fe200078e0a02 */
[----:B------:R-:W-:Y:S02]  /*0380*/  ISETP.NE.AND P0, PT, R17, RZ, PT ;  /* 0x000000ff1100720c */ /* 0x000fe40003f05270 */
[----:B------:R-:W-:Y:S02]  /*0390*/  @!P3 IMAD.MOV R11, RZ, RZ, -R11 ;  /* 0x000000ffff0bb224 */ /* 0x000fe400078e0a0b */
[----:B------:R-:W-:-:S05]  /*03a0*/  @!P1 IMAD.MOV R7, RZ, RZ, -R7 ;  /* 0x000000ffff079224 */ /* 0x000fca00078e0a07 */
[C---:B------:R-:W-:Y:S02]  /*03b0*/  SEL R16, R20.reuse, R7, !P0 ;  /* 0x0000000714107207 */ /* 0x040fe40004000000 */
[----:B------:R-:W-:Y:S01]  /*03c0*/  SEL R20, R20, R11, !P0 ;  /* 0x0000000b14147207 */ /* 0x000fe20004000000 */
[----:B0-23--:R-:W-:Y:S06]  /*03d0*/  @!P4 BRA `(.L_x_1) ;  /* 0x000000040030c947 */ /* 0x00dfec0003800000 */
[----:B------:R-:W-:Y:S01]  /*03e0*/  LEA.HI R4, R18, 0x1, RZ, 0x1b ;  /* 0x0000000112047811 */ /* 0x000fe200078fd8ff */
[----:B------:R-:W-:Y:S01]  /*03f0*/  BSSY.RECONVERGENT B1, `(.L_x_2) ;  /* 0x0000049000017945 */ /* 0x000fe20003800200 */
[-CC-:B------:R-:W-:Y:S01]  /*0400*/  IMAD R23, R20, R17.reuse, R22.reuse ;  /* 0x0000001114177224 */ /* 0x180fe200078e0216 */
[-C--:B------:R-:W-:Y:S01]  /*0410*/  IADD3 R24, PT, PT, R22, R17.reuse, RZ ;  /* 0x0000001116187210 */ /* 0x080fe20007ffe0ff */
[-CC-:B------:R-:W-:Y:S01]  /*0420*/  IMAD R19, R16, R17.reuse, R22.reuse ;  /* 0x0000001110137224 */ /* 0x180fe200078e0216 */
[----:B------:R-:W-:Y:S01]  /*0430*/  LOP3.LUT R4, R4, 0x3, RZ, 0xc0, !PT ;  /* 0x0000000304047812 */ /* 0x000fe200078ec0ff */
[----:B------:R-:W-:Y:S02]  /*0440*/  IMAD R21, R0, R17, R22 ;  /* 0x0000001100157224 */ /* 0x000fe400078e0216 */
[----:B------:R-:W-:Y:S02]  /*0450*/  VIADD R22, R22, 0x1 ;  /* 0x0000000116167836 */ /* 0x000fe40000000000 */
[----:B------:R-:W-:-:S07]  /*0460*/  IMAD.MOV R25, RZ, RZ, -R4 ;  /* 0x000000ffff197224 */ /* 0x000fce00078e0a04 */
.L_x_3:
[----:B------:R-:W-:Y:S01]  /*0470*/  MOV R17, UR8 ;  /* 0x0000000800117c02 */ /* 0x000fe20008000f00 */
[----:B------:R-:W-:Y:S01]  /*0480*/  VIADD R10, R24, 0xffffffff ;  /* 0xffffffff180a7836 */ /* 0x000fe20000000000 */
[----:B------:R-:W-:Y:S01]  /*0490*/  IABS R7, R22 ;  /* 0x0000001600077213 */ /* 0x000fe20000000000 */
[----:B0-----:R-:W0:Y:S01]  /*04a0*/  LDC.64 R14, c[0x0][0x380] ;  /* 0x0000e000ff0e7b82 */ /* 0x001e220000000a00 */
[----:B------:R-:W-:Y:S02]  /*04b0*/  IABS R6, R17 ;  /* 0x0000001100067213 */ /* 0x000fe40000000000 */
[----:B------:R-:W-:Y:S01]  /*04c0*/  ISETP.NE.AND P3, PT, R17, RZ, PT ;  /* 0x000000ff1100720c */ /* 0x000fe20003f65270 */
[----:B------:R-:W-:Y:S01]  /*04d0*/  IMAD.HI.U32 R3, R3, R7, RZ ;  /* 0x0000000703037227 */ /* 0x000fe200078e00ff */
[----:B------:R-:W1:Y:S01]  /*04e0*/  I2F.RP R11, R6 ;  /* 0x00000006000b7306 */ /* 0x000e620000209400 */
[----:B------:R-:W-:Y:S02]  /*04f0*/  LOP3.LUT R12, RZ, R17, RZ, 0x33, !PT ;  /* 0x00000011ff0c7212 */ /* 0x000fe400078e33ff */
[----:B------:R-:W-:-:S04]  /*0500*/  IMAD.MOV R3, RZ, RZ, -R3 ;  /* 0x000000ffff037224 */ /* 0x000fc800078e0a03 */
[----:B------:R-:W-:-:S05]  /*0510*/  IMAD R7, R6, R3, R7 ;  /* 0x0000000306077224 */ /* 0x000fca00078e0207 */
[----:B------:R-:W-:Y:S01]  /*0520*/  ISETP.GT.U32.AND P0, PT, R2, R7, PT ;  /* 0x000000070200720c */ /* 0x000fe20003f04070 */
[----:B-1----:R-:W1:-:S12]  /*0530*/  MUFU.RCP R11, R11 ;  /* 0x0000000b000b7308 */ /* 0x002e580000001000 */
[----:B------:R-:W-:-:S04]  /*0540*/  @!P0 IADD3 R7, PT, PT, R7, -R6, RZ ;  /* 0x8000000607078210 */ /* 0x000fc80007ffe0ff */
[----:B------:R-:W-:Y:S01]  /*0550*/  ISETP.GT.U32.AND P0, PT, R2, R7, PT ;  /* 0x000000070200720c */ /* 0x000fe20003f04070 */
[----:B------:R-:W-:Y:S02]  /*0560*/  IMAD.MOV.U32 R2, RZ, RZ, R6 ;  /* 0x000000ffff027224 */ /* 0x000fe400078e0006 */
[----:B-1----:R-:W-:Y:S01]  /*0570*/  VIADD R4, R11, 0xffffffe ;  /* 0x0ffffffe0b047836 */ /* 0x002fe20000000000 */
[----:B------:R-:W-:-:S03]  /*0580*/  IABS R11, R10 ;  /* 0x0000000a000b7213 */ /* 0x000fc60000000000 */
[----:B------:R1:W2:Y:S06]  /*0590*/  F2I.FTZ.U32.TRUNC.NTZ R5, R4 ;  /* 0x0000000400057305 */ /* 0x0002ac000021f000 */
[----:B------:R-:W-:Y:S01]  /*05a0*/  @!P0 IMAD.IADD R7, R7, 0x1, -R6 ;  /* 0x0000000107078824 */ /* 0x000fe200078e0a06 */
[----:B------:R-:W-:Y:S01]  /*05b0*/  ISETP.GE.AND P0, PT, R10, RZ, PT ;  /* 0x000000ff0a00720c */ /* 0x000fe20003f06270 */
[----:B-1----:R-:W-:Y:S01]  /*05c0*/  IMAD.MOV.U32 R4, RZ, RZ, RZ ;  /* 0x000000ffff047224 */ /* 0x002fe200078e00ff */
[----:B--2---:R-:W-:-:S05]  /*05d0*/  IADD3 R13, PT, PT, RZ, -R5, RZ ;  /* 0x80000005ff0d7210 */ /* 0x004fca0007ffe0ff */
[----:B------:R-:W-:-:S04]  /*05e0*/  IMAD R3, R13, R6, RZ ;  /* 0x000000060d037224 */ /* 0x000fc800078e02ff */
[----:B------:R-:W-:-:S06]  /*05f0*/  IMAD.HI.U32 R3, R5, R3, R4 ;  /* 0x0000000305037227 */ /* 0x000fcc00078e0004 */
[----:B------:R-:W-:-:S04]  /*0600*/  IMAD.HI.U32 R4, R3, R11, RZ ;  /* 0x0000000b03047227 */ /* 0x000fc800078e00ff */
[----:B------:R-:W-:-:S04]  /*0610*/  IMAD.MOV R4, RZ, RZ, -R4 ;  /* 0x000000ffff047224 */ /* 0x000fc800078e0a04 */
[----:B------:R-:W-:Y:S02]  /*0620*/  IMAD R11, R6, R4, R11 ;  /* 0x00000004060b7224 */ /* 0x000fe400078e020b */
[----:B0-----:R-:W-:-:S03]  /*0630*/  IMAD.WIDE R4, R19, 0x8, R14 ;  /* 0x0000000813047825 */ /* 0x001fc600078e020e */
[----:B------:R-:W-:-:S03]  /*0640*/  ISETP.GT.U32.AND P1, PT, R2, R11, PT ;  /* 0x0000000b0200720c */ /* 0x000fc60003f24070 */
[----:B------:R-:W2:Y:S10]  /*0650*/  LDG.E.64 R4, desc[UR4][R4.64] ;  /* 0x0000000404047981 */ /* 0x000eb4000c1e1b00 */
[----:B------:R-:W-:-:S02]  /*0660*/  @!P1 IADD3 R11, PT, PT, R11, -R6, RZ ;  /* 0x800000060b0b9210 */ /* 0x000fc40007ffe0ff */
[----:B------:R-:W-:Y:S02]  /*0670*/  ISETP.GE.AND P1, PT, R22, RZ, PT ;  /* 0x000000ff1600720c */ /* 0x000fe40003f26270 */
[----:B------:R-:W-:-:S11]  /*0680*/  ISETP.GT.U32.AND P2, PT, R2, R11, PT ;  /* 0x0000000b0200720c */ /* 0x000fd60003f44070 */
[----:B------:R-:W-:Y:S02]  /*0690*/  @!P1 IMAD.MOV R7, RZ, RZ, -R7 ;  /* 0x000000ffff079224 */ /* 0x000fe400078e0a07 */
[----:B------:R-:W-:-:S03]  /*06a0*/  @!P2 IADD3 R11, PT, PT, R11, -R6, RZ ;  /* 0x800000060b0ba210 */ /* 0x000fc60007ffe0ff */
[----:B------:R-:W-:Y:S01]  /*06b0*/  SEL R13, R12, R7, !P3 ;  /* 0x000000070c0d7207 */ /* 0x000fe20005800000 */
[----:B------:R-:W-:-:S04]  /*06c0*/  IMAD.WIDE R6, R23, 0x8, R14 ;  /* 0x0000000817067825 */ /* 0x000fc800078e020e */
[----:B------:R-:W-:Y:S02]  /*06d0*/  @!P0 IMAD.MOV R11, RZ, RZ, -R11 ;  /* 0x000000ffff0b8224 */ /* 0x000fe400078e0a0b */
[----:B------:R-:W-:Y:S01]  /*06e0*/  IMAD R13, R0, R17, R13 ;  /* 0x00000011000d7224 */ /* 0x000fe200078e020d */
[----:B------:R-:W2:Y:S02]  /*06f0*/  LDG.E.64 R6, desc[UR4][R6.64] ;  /* 0x0000000406067981 */ /* 0x000ea4000c1e1b00 */
[----:B------:R-:W-:Y:S01]  /*0700*/  SEL R12, R12, R11, !P3 ;  /* 0x0000000b0c0c7207 */ /* 0x000fe20005800000 */
[----:B------:R-:W-:-:S04]  /*0710*/  IMAD.WIDE R10, R13, 0x8, R14 ;  /* 0x000000080d0a7825 */ /* 0x000fc800078e020e */
[----:B------:R-:W-:Y:S02]  /*0720*/  IMAD R13, R0, R17, R12 ;  /* 0x00000011000d7224 */ /* 0x000fe400078e020c */
[----:B------:R-:W3:Y:S02]  /*0730*/  LDG.E.64 R10, desc[UR4][R10.64] ;  /* 0x000000040a0a7981 */ /* 0x000ee4000c1e1b00 */
[----:B------:R-:W-:-:S06]  /*0740*/  IMAD.WIDE R12, R13, 0x8, R14 ;  /* 0x000000080d0c7825 */ /* 0x000fcc00078e020e */
[----:B------:R-:W4:Y:S01]  /*0750*/  LDG.E.64 R12, desc[UR4][R12.64] ;  /* 0x000000040c0c7981 */ /* 0x000f22000c1e1b00 */
[----:B------:R-:W-:-:S06]  /*0760*/  IMAD.WIDE R14, R21, 0x8, R14 ;  /* 0x00000008150e7825 */ /* 0x000fcc00078e020e */
[----:B------:R-:W5:Y:S01]  /*0770*/  LDG.E.64 R14, desc[UR4][R14.64] ;  /* 0x000000040e0e7981 */ /* 0x000f62000c1e1b00 */
[----:B------:R-:W-:-:S05]  /*0780*/  VIADD R25, R25, 0x1 ;  /* 0x0000000119197836 */ /* 0x000fca0000000000 */
[----:B------:R-:W-:Y:S01]  /*0790*/  ISETP.NE.AND P0, PT, R25, RZ, PT ;  /* 0x000000ff1900720c */ /* 0x000fe20003f05270 */
[----:B------:R-:W-:Y:S01]  /*07a0*/  VIADD R24, R24, 0x20 ;  /* 0x0000002018187836 */ /* 0x000fe20000000000 */
[----:B------:R-:W-:Y:S01]  /*07b0*/  IADD3 R22, PT, PT, R22, 0x20, RZ ;  /* 0x0000002016167810 */ /* 0x000fe20007ffe0ff */
[----:B------:R-:W-:Y:S01]  /*07c0*/  VIADD R23, R23, 0x20 ;  /* 0x0000002017177836 */ /* 0x000fe20000000000 */
[----:B------:R-:W-:Y:S01]  /*07d0*/  IADD3 R19, PT, PT, R19, 0x20, RZ ;  /* 0x0000002013137810 */ /* 0x000fe20007ffe0ff */
[----:B--2---:R-:W-:-:S08]  /*07e0*/  DADD R4, R4, R6 ;  /* 0x0000000004047229 */ /* 0x004fd00000000006 */
[----:B---3--:R-:W-:Y:S02]  /*07f0*/  DADD R26, R4, R10 ;  /* 0x00000000041a7229 */ /* 0x008fe4000000000a */
[----:B------:R-:W0:Y:S06]  /*0800*/  LDC.64 R4, c[0x0][0x388] ;  /* 0x0000e200ff047b82 */ /* 0x000e2c0000000a00 */
[----:B----4-:R-:W-:-:S08]  /*0810*/  DADD R26, R26, R12 ;  /* 0x000000001a1a7229 */ /* 0x010fd0000000000c */
[----:B------:R-:W-:-:S08]  /*0820*/  DMUL R26, R26, UR6 ;  /* 0x000000061a1a7c28 */ /* 0x000fd00008000000 */
[----:B-----5:R-:W-:Y:S01]  /*0830*/  DFMA R26, R14, R8, R26 ;  /* 0x000000080e1a722b */ /* 0x020fe2000000001a */
[----:B0-----:R-:W-:-:S06]  /*0840*/  IMAD.WIDE R4, R21, 0x8, R4 ;  /* 0x0000000815047825 */ /* 0x001fcc00078e0204 */
[----:B------:R0:W-:Y:S01]  /*0850*/  STG.E.64 desc[UR4][R4.64], R26 ;  /* 0x0000001a04007986 */ /* 0x0001e2000c101b04 */
[----:B------:R-:W-:Y:S01]  /*0860*/  VIADD R21, R21, 0x20 ;  /* 0x0000002015157836 */ /* 0x000fe20000000000 */
[----:B------:R-:W-:Y:S06]  /*0870*/  @P0 BRA `(.L_x_3) ;  /* 0xfffffff800fc0947 */ /* 0x000fec000383ffff */
[----:B------:R-:W-:Y:S05]  /*0880*/  BSYNC.RECONVERGENT B1 ;  /* 0x0000000000017941 */ /* 0x000fea0003800200 */
.L_x_2:
[----:B------:R-:W-:-:S07]  /*0890*/  VIADD R22, R22, 0xffffffff ;  /* 0xffffffff16167836 */ /* 0x000fce0000000000 */
.L_x_1:
[----:B------:R-:W-:Y:S05]  /*08a0*/  BSYNC.RECONVERGENT B0 ;  /* 0x0000000000007941 */ /* 0x000fea0003800200 */
.L_x_0:
[----:B------:R-:W-:-:S13]  /*08b0*/  ISETP.GE.U32.AND P0, PT, R18, 0x60, PT ;  /* 0x000000601200780c */ /* 0x000fda0003f06070 */
[----:B------:R-:W-:Y:S05]  /*08c0*/  @!P0 EXIT ;  /* 0x000000000000894d */ /* 0x000fea0003800000 */
[-CC-:B------:R-:W-:Y:S01]  /*08d0*/  IMAD R6, R20, R17.reuse, R22.reuse ;  /* 0x0000001114067224 */ /* 0x180fe200078e0216 */
[----:B------:R-:W-:Y:S01]  /*08e0*/  IADD3 R30, PT, PT, R22, 0x5f, R17 ;  /* 0x0000005f161e7810 */ /* 0x000fe20007ffe011 */
[-CC-:B0-----:R-:W-:Y:S01]  /*08f0*/  IMAD R4, R16, R17.reuse, R22.reuse ;  /* 0x0000001110047224 */ /* 0x181fe200078e0216 */
[----:B------:R-:W-:Y:S01]  /*0900*/  IADD3 R31, PT, PT, R22, 0x3f, RZ ;  /* 0x0000003f161f7810 */ /* 0x000fe20007ffe0ff */
[----:B------:R-:W-:Y:S01]  /*0910*/  IMAD R5, R0, R17, R22 ;  /* 0x0000001100057224 */ /* 0x000fe200078e0216 */
[----:B------:R-:W0:Y:S06]  /*0920*/  LDCU.64 UR6, c[0x3][0x8] ;  /* 0x00c00100ff0677ac */ /* 0x000e2c0008000a00 */
.L_x_4:
[----:B-1----:R-:W1:Y:S01]  /*0930*/  LDC R7, c[0x3][RZ] ;  /* 0x00c00000ff077b82 */ /* 0x002e620000000800 */
[----:B------:R-:W-:Y:S01]  /*0940*/  VIADD R12, R31, 0xffffffc2 ;  /* 0xffffffc21f0c7836 */ /* 0x000fe20000000000 */
[----:B------:R-:W-:-:S04]  /*0950*/  IADD3 R14, PT, PT, R30, -0x60, RZ ;  /* 0xffffffa01e0e7810 */ /* 0x000fc80007ffe0ff */
[----:B------:R-:W-:Y:S02]  /*0960*/  IABS R13, R12 ;  /* 0x0000000c000d7213 */ /* 0x000fe40000000000 */
[----:B------:R-:W-:-:S03]  /*0970*/  ISETP.GE.AND P3, PT, R14, RZ, PT ;  /* 0x000000ff0e00720c */ /* 0x000fc60003f66270 */
[----:B------:R-:W-:-:S05]  /*0980*/  IMAD.HI.U32 R3, R3, R13, RZ ;  /* 0x0000000d03037227 */ /* 0x000fca00078e00ff */
[----:B------:R-:W-:Y:S02]  /*0990*/  IADD3 R3, PT, PT, -R3, RZ, RZ ;  /* 0x000000ff03037210 */ /* 0x000fe40007ffe1ff */
[-C--:B-1----:R-:W-:Y:S02]  /*09a0*/  IABS R32, R7.reuse ;  /* 0x0000000700207213 */ /* 0x082fe40000000000 */
[----:B------:R-:W-:Y:S02]  /*09b0*/  LOP3.LUT R34, RZ, R7, RZ, 0x33, !PT ;  /* 0x00000007ff227212 */ /* 0x000fe400078e33ff */
[----:B------:R-:W1:Y:S01]  /*09c0*/  I2F.RP R15, R32 ;  /* 0x00000020000f7306 */ /* 0x000e620000209400 */
[----:B------:R-:W-:-:S05]  /*09d0*/  IMAD R13, R32, R3, R13 ;  /* 0x00000003200d7224 */ /* 0x000fca00078e020d */
[----:B------:R-:W-:Y:S02]  /*09e0*/  ISETP.GT.U32.AND P0, PT, R2, R13, PT ;  /* 0x0000000d0200720c */ /* 0x000fe40003f04070 */
[----:B-1----:R-:W1:Y:S11]  /*09f0*/  MUFU.RCP R15, R15 ;  /* 0x0000000f000f7308 */ /* 0x002e760000001000 */
[----:B------:R-:W-:-:S05]  /*0a00*/  @!P0 IMAD.IADD R13, R13, 0x1, -R32 ;  /* 0x000000010d0d8824 */ /* 0x000fca00078e0a20 */
[----:B------:R-:W-:Y:S01]  /*0a10*/  ISETP.GT.U32.AND P0, PT, R2, R13, PT ;  /* 0x0000000d0200720c */ /* 0x000fe20003f04070 */
[----:B------:R-:W-:Y:S02]  /*0a20*/  IMAD.MOV.U32 R2, RZ, RZ, R32 ;  /* 0x000000ffff027224 */ /* 0x000fe400078e0020 */
[----:B-1----:R-:W-:Y:S01]  /*0a30*/  VIADD R10, R15, 0xffffffe ;  /* 0x0ffffffe0f0a7836 */ /* 0x002fe20000000000 */
[----:B------:R-:W-:-:S03]  /*0a40*/  IABS R15, R14 ;  /* 0x0000000e000f7213 */ /* 0x000fc60000000000 */
[----:B------:R1:W2:Y:S06]  /*0a50*/  F2I.FTZ.U32.TRUNC.NTZ R11, R10 ;  /* 0x0000000a000b7305 */ /* 0x0002ac000021f000 */
[----:B------:R-:W-:Y:S01]  /*0a60*/  @!P0 IMAD.IADD R13, R13, 0x1, -R32 ;  /* 0x000000010d0d8824 */ /* 0x000fe200078e0a20 */
[----:B------:R-:W-:Y:S01]  /*0a70*/  ISETP.NE.AND P0, PT, R7, RZ, PT ;  /* 0x000000ff0700720c */ /* 0x000fe20003f05270 */
[----:B-1----:R-:W-:Y:S02]  /*0a80*/  IMAD.MOV.U32 R10, RZ, RZ, RZ ;  /* 0x000000ffff0a7224 */ /* 0x002fe400078e00ff */
[----:B--2---:R-:W-:-:S04]  /*0a90*/  IMAD.MOV R17, RZ, RZ, -R11 ;  /* 0x000000ffff117224 */ /* 0x004fc800078e0a0b */
[----:B------:R-:W-:Y:S01]  /*0aa0*/  IMAD R3, R17, R32, RZ ;  /* 0x0000002011037224 */ /* 0x000fe200078e02ff */
[----:B------:R-:W-:Y:S02]  /*0ab0*/  MOV R17, R15 ;  /* 0x0000000f00117202 */ /* 0x000fe40000000f00 */
[----:B------:R-:W-:Y:S01]  /*0ac0*/  MOV R15, R13 ;  /* 0x0000000d000f7202 */ /* 0x000fe20000000f00 */
[----:B------:R-:W-:-:S06]  /*0ad0*/  IMAD.HI.U32 R3, R11, R3, R10 ;  /* 0x000000030b037227 */ /* 0x000fcc00078e000a */
[----:B------:R-:W-:-:S05]  /*0ae0*/  IMAD.HI.U32 R10, R3, R17, RZ ;  /* 0x00000011030a7227 */ /* 0x000fca00078e00ff */
[----:B------:R-:W-:-:S05]  /*0af0*/  IADD3 R10, PT, PT, -R10, RZ, RZ ;  /* 0x000000ff0a0a7210 */ /* 0x000fca0007ffe1ff */
[----:B------:R-:W-:Y:S02]  /*0b00*/  IMAD R17, R32, R10, R17 ;  /* 0x0000000a20117224 */ /* 0x000fe400078e0211 */
[----:B------:R-:W1:Y:S03]  /*0b10*/  LDC.64 R10, c[0x0][0x380] ;  /* 0x0000e000ff0a7b82 */ /* 0x000e660000000a00 */
[----:B------:R-:W-:-:S13]  /*0b20*/  ISETP.GT.U32.AND P1, PT, R2, R17, PT ;  /* 0x000000110200720c */ /* 0x000fda0003f24070 */
[----:B------:R-:W-:Y:S02]  /*0b30*/  @!P1 IADD3 R17, PT, PT, R17, -R32, RZ ;  /* 0x8000002011119210 */ /* 0x000fe40007ffe0ff */
[----:B------:R-:W-:Y:S02]  /*0b40*/  ISETP.GE.AND P1, PT, R12, RZ, PT ;  /* 0x000000ff0c00720c */ /* 0x000fe40003f26270 */
[----:B------:R-:W-:Y:S01]  /*0b50*/  ISETP.GT.U32.AND P2, PT, R2, R17, PT ;  /* 0x000000110200720c */ /* 0x000fe20003f44070 */
[----:B-1----:R-:W-:-:S05]  /*0b60*/  IMAD.WIDE R12, R4, 0x8, R10 ;  /* 0x00000008040c7825 */ /* 0x002fca00078e020a */
[----:B------:R-:W2:Y:S05]  /*0b70*/  LDG.E.64 R24, desc[UR4][R12.64] ;  /* 0x000000040c187981 */ /* 0x000eaa000c1e1b00 */
[----:B------:R-:W-:Y:S02]  /*0b80*/  @!P1 IMAD.MOV R15, RZ, RZ, -R15 ;  /* 0x000000ffff0f9224 */ /* 0x000fe400078e0a0f */
[----:B------:R-:W-:-:S03]  /*0b90*/  @!P2 IADD3 R17, PT, PT, R17, -R32, RZ ;  /* 0x800000201111a210 */ /* 0x000fc60007ffe0ff */
[----:B------:R-:W-:Y:S01]  /*0ba0*/  SEL R37, R34, R15, !P0 ;  /* 0x0000000f22257207 */ /* 0x000fe20004000000 */
[----:B------:R-:W-:-:S04]  /*0bb0*/  IMAD.WIDE R14, R6, 0x8, R10 ;  /* 0x00000008060e7825 */ /* 0x000fc800078e020a */
[----:B------:R-:W-:Y:S01]  /*0bc0*/  @!P3 IMAD.MOV R17, RZ, RZ, -R17 ;  /* 0x000000ffff11b224 */ /* 0x000fe200078e0a11 */
[----:B------:R-:W2:Y:S01]  /*0bd0*/  LDG.E.64 R22, desc[UR4][R14.64] ;  /* 0x000000040e167981 */ /* 0x000ea2000c1e1b00 */
[----:B------:R-:W-:-:S03]  /*0be0*/  IMAD R37, R0, R7, R37 ;  /* 0x0000000700257224 */ /* 0x000fc600078e0225 */
[----:B------:R-:W-:Y:S01]  /*0bf0*/  SEL R17, R34, R17, !P0 ;  /* 0x0000001122117207 */ /* 0x000fe20004000000 */
[----:B------:R-:W-:-:S04]  /*0c00*/  IMAD.WIDE R36, R37, 0x8, R10 ;  /* 0x0000000825247825 */ /* 0x000fc800078e020a */
[----:B------:R-:W-:Y:S01]  /*0c10*/  IMAD R17, R0, R7, R17 ;  /* 0x0000000700117224 */ /* 0x000fe200078e0211 */
[----:B------:R1:W3:Y:S03]  /*0c20*/  LDG.E.64 R18, desc[UR4][R36.64] ;  /* 0x0000000424127981 */ /* 0x0002e6000c1e1b00 */
[----:B------:R-:W-:-:S05]  /*0c30*/  IMAD.WIDE R28, R17, 0x8, R10 ;  /* 0x00000008111c7825 */ /* 0x000fca00078e020a */
[----:B------:R-:W4:Y:S01]  /*0c40*/  LDG.E.64 R20, desc[UR4][R28.64] ;  /* 0x000000041c147981 */ /* 0x000f22000c1e1b00 */
[----:B------:R-:W-:-:S05]  /*0c50*/  IMAD.WIDE R16, R5, 0x8, R10 ;  /* 0x0000000805107825 */ /* 0x000fca00078e020a */
[----:B------:R-:W5:Y:S01]  /*0c60*/  LDG.E.64 R26, desc[UR4][R16.64] ;  /* 0x00000004101a7981 */ /* 0x000f62000c1e1b00 */
[----:B-1----:R-:W-:Y:S01]  /*0c70*/  VIADD R36, R31, 0x22 ;  /* 0x000000221f247836 */ /* 0x002fe20000000000 */
[----:B------:R-:W-:-:S04]  /*0c80*/  IABS R33, R30 ;  /* 0x0000001e00217213 */ /* 0x000fc80000000000 */
[----:B------:R-:W-:Y:S01]  /*0c90*/  IABS R35, R36 ;  /* 0x0000002400237213 */ /* 0x000fe20000000000 */
[----:B--2---:R-:W-:-:S08]  /*0ca0*/  DADD R22, R24, R22 ;  /* 0x0000000018167229 */ /* 0x004fd00000000016 */
[----:B---3--:R-:W-:Y:S01]  /*0cb0*/  DADD R18, R22, R18 ;  /* 0x0000000016127229 */ /* 0x008fe20000000012 */
[----:B------:R-:W-:-:S07]  /*0cc0*/  IADD3 R22, PT, PT, R31, -0x1e, RZ ;  /* 0xffffffe21f167810 */ /* 0x000fce0007ffe0ff */
[----:B----4-:R-:W-:Y:S01]  /*0cd0*/  DADD R20, R18, R20 ;  /* 0x0000000012147229 */ /* 0x010fe20000000014 */
[----:B------:R-:W-:Y:S01]  /*0ce0*/  IABS R23, R22 ;  /* 0x0000001600177213 */ /* 0x000fe20000000000 */
[----:B------:R-:W1:Y:S01]  /*0cf0*/  LDC.64 R18, c[0x0][0x388] ;  /* 0x0000e200ff127b82 */ /* 0x000e620000000a00 */
[----:B------:R-:W-:Y:S01]  /*0d00*/  ISETP.GE.AND P4, PT, R22, RZ, PT ;  /* 0x000000ff1600720c */ /* 0x000fe20003f86270 */
[----:B------:R-:W-:-:S04]  /*0d10*/  VIADD R22, R30, 0xffffffc0 ;  /* 0xffffffc01e167836 */ /* 0x000fc80000000000 */
[----:B0-----:R-:W-:Y:S01]  /*0d20*/  DMUL R20, R20, UR6 ;  /* 0x0000000614147c28 */ /* 0x001fe20008000000 */
[----:B------:R-:W-:Y:S02]  /*0d30*/  ISETP.GE.AND P3, PT, R22, RZ, PT ;  /* 0x000000ff1600720c */ /* 0x000fe40003f66270 */
[----:B------:R-:W-:Y:S01]  /*0d40*/  IABS R29, R22 ;  /* 0x00000016001d7213 */ /* 0x000fe20000000000 */
[----:B------:R-:W-:-:S04]  /*0d50*/  VIADD R22, R30, 0xffffffe0 ;  /* 0xffffffe01e167836 */ /* 0x000fc80000000000 */
[----:B-----5:R-:W-:Y:S01]  /*0d60*/  DFMA R26, R26, R8, R20 ;  /* 0x000000081a1a722b */ /* 0x020fe20000000014 */
[----:B------:R-:W-:Y:S01]  /*0d70*/  IMAD.HI.U32 R20, R3, R23, RZ ;  /* 0x0000001703147227 */ /* 0x000fe200078e00ff */
[----:B------:R-:W-:Y:S02]  /*0d80*/  IADD3 R21, PT, PT, R31, 0x2, RZ ;  /* 0x000000021f157810 */ /* 0x000fe40007ffe0ff */
[----:B------:R-:W-:Y:S02]  /*0d90*/  ISETP.GE.AND P1, PT, R22, RZ, PT ;  /* 0x000000ff1600720c */ /* 0x000fe40003f26270 */
[----:B------:R-:W-:Y:S02]  /*0da0*/  IADD3 R20, PT, PT, -R20, RZ, RZ ;  /* 0x000000ff14147210 */ /* 0x000fe40007ffe1ff */
[----:B------:R-:W-:Y:S02]  /*0db0*/  IABS R22, R22 ;  /* 0x0000001600167213 */ /* 0x000fe40000000000 */
[----:B------:R-:W-:-:S02]  /*0dc0*/  ISETP.GE.AND P2, PT, R21, RZ, PT ;  /* 0x000000ff1500720c */ /* 0x000fc40003f46270 */
[----:B------:R-:W-:Y:S01]  /*0dd0*/  IABS R37, R21 ;  /* 0x0000001500257213 */ /* 0x000fe20000000000 */
[----:B------:R-:W-:-:S04]  /*0de0*/  IMAD.HI.U32 R21, R3, R29, RZ ;  /* 0x0000001d03157227 */ /* 0x000fc800078e00ff */
[----:B------:R-:W-:Y:S02]  /*0df0*/  IMAD R23, R32, R20, R23 ;  /* 0x0000001420177224 */ /* 0x000fe400078e0217 */
[----:B------:R-:W-:Y:S01]  /*0e00*/  IMAD.MOV.U32 R20, RZ, RZ, R22 ;  /* 0x000000ffff147224 */ /* 0x000fe200078e0016 */
[----:B------:R-:W-:Y:S01]  /*0e10*/  IADD3 R24, PT, PT, -R21, RZ, RZ ;  /* 0x000000ff15187210 */ /* 0x000fe20007ffe1ff */
[----:B------:R-:W-:-:S04]  /*0e20*/  IMAD.HI.U32 R21, R3, R37, RZ ;  /* 0x0000002503157227 */ /* 0x000fc800078e00ff */
[----:B------:R-:W-:Y:S01]  /*0e30*/  IMAD.HI.U32 R22, R3, R20, RZ ;  /* 0x0000001403167227 */ /* 0x000fe200078e00ff */
[----:B------:R-:W-:-:S03]  /*0e40*/  IADD3 R21, PT, PT, -R21, RZ, RZ ;  /* 0x000000ff15157210 */ /* 0x000fc60007ffe1ff */
[----:B-1----:R-:W-:-:S04]  /*0e50*/  IMAD.WIDE R18, R5, 0x8, R18 ;  /* 0x0000000805127825 */ /* 0x002fc800078e0212 */
[----:B------:R-:W-:Y:S01]  /*0e60*/  IMAD.MOV R25, RZ, RZ, -R22 ;  /* 0x000000ffff197224 */ /* 0x000fe200078e0a16 */
[----:B------:R0:W-:Y:S01]  /*0e70*/  STG.E.64 desc[UR4][R18.64], R26 ;  /* 0x0000001a12007986 */ /* 0x0001e2000c101b04 */
[----:B------:R-:W-:Y:S02]  /*0e80*/  IMAD R37, R32, R21, R37 ;  /* 0x0000001520257224 */ /* 0x000fe400078e0225 */
[----:B------:R-:W-:-:S04]  /*0e90*/  IMAD.HI.U32 R21, R3, R33, RZ ;  /* 0x0000002103157227 */ /* 0x000fc800078e00ff */
[----:B------:R-:W-:Y:S02]  /*0ea0*/  IMAD.MOV R21, RZ, RZ, -R21 ;  /* 0x000000ffff157224 */ /* 0x000fe400078e0a15 */
[----:B0-----:R-:W-:Y:S02]  /*0eb0*/  IMAD R27, R32, R25, R20 ;  /* 0x00000019201b7224 */ /* 0x001fe400078e0214 */
[----:B------:R-:W-:-:S05]  /*0ec0*/  IMAD.HI.U32 R20, R3, R35, RZ ;  /* 0x0000002303147227 */ /* 0x000fca00078e00ff */
[----:B------:R-:W-:Y:S01]  /*0ed0*/  IADD3 R20, PT, PT, -R20, RZ, RZ ;  /* 0x000000ff14147210 */ /* 0x000fe20007ffe1ff */
[C---:B------:R-:W-:Y:S02]  /*0ee0*/  IMAD R29, R32.reuse, R24, R29 ;  /* 0x00000018201d7224 */ /* 0x040fe400078e021d */
[C---:B------:R-:W-:Y:S01]  /*0ef0*/  IMAD R33, R32.reuse, R21, R33 ;  /* 0x0000001520217224 */ /* 0x040fe200078e0221 */
[----:B------:R-:W2:Y:S01]  /*0f00*/  LDG.E.64 R24, desc[UR4][R14.64+0x100] ;  /* 0x000100040e187981 */ /* 0x000ea2000c1e1b00 */
[----:B------:R-:W-:-:S03]  /*0f10*/  IMAD R35, R32, R20, R35 ;  /* 0x0000001420237224 */ /* 0x000fc600078e0223 */
[----:B------:R-:W2:Y:S01]  /*0f20*/  LDG.E.64 R20, desc[UR4][R12.64+0x100] ;  /* 0x000100040c147981 */ /* 0x000ea2000c1e1b00 */
[C---:B------:R-:W-:Y:S02]  /*0f30*/  ISETP.GT.U32.AND P6, PT, R2.reuse, R23, PT ;  /* 0x000000170200720c */ /* 0x040fe40003fc4070 */
[----:B------:R-:W-:-:S11]  /*0f40*/  ISETP.GT.U32.AND P5, PT, R2, R29, PT ;  /* 0x0000001d0200720c */ /* 0x000fd60003fa4070 */
[----:B------:R-:W-:Y:S02]  /*0f50*/  @!P6 IADD3 R23, PT, PT, R23, -R32, RZ ;  /* 0x800000201717e210 */ /* 0x000fe40007ffe0ff */
[----:B------:R-:W-:Y:S02]  /*0f60*/  @!P5 IMAD.IADD R29, R29, 0x1, -R32 ;  /* 0x000000011d1dd824 */ /* 0x000fe400078e0a20 */
[----:B------:R-:W-:-:S03]  /*0f70*/  ISETP.GT.U32.AND P6, PT, R2, R23, PT ;  /* 0x000000170200720c */ /* 0x000fc60003fc4070 */
[----:B------:R-:W-:-:S10]  /*0f80*/  ISETP.GT.U32.AND P5, PT, R2, R29, PT ;  /* 0x0000001d0200720c */ /* 0x000fd40003fa4070 */
[----:B------:R-:W-:-:S03]  /*0f90*/  @!P6 IADD3 R23, PT, PT, R23, -R32, RZ ;  /* 0x800000201717e210 */ /* 0x000fc60007ffe0ff */
[----:B------:R-:W-:Y:S02]  /*0fa0*/  @!P5 IADD3 R29, PT, PT, R29, -R32, RZ ;  /* 0x800000201d1dd210 */ /* 0x000fe40007ffe0ff */
[----:B------:R-:W-:-:S05]  /*0fb0*/  @!P4 IMAD.MOV R23, RZ, RZ, -R23 ;  /* 0x000000ffff17c224 */ /* 0x000fca00078e0a17 */
[----:B------:R-:W-:Y:S01]  /*0fc0*/  SEL R23, R34, R23, !P0 ;  /* 0x0000001722177207 */ /* 0x000fe20004000000 */
[----:B--2---:R-:W-:Y:S01]  /*0fd0*/  DADD R24, R20, R24 ;  /* 0x0000000014187229 */ /* 0x004fe20000000018 */
[----:B------:R-:W-:-:S03]  /*0fe0*/  IMAD.MOV.U32 R21, RZ, RZ, R29 ;  /* 0x000000ffff157224 */ /* 0x000fc600078e001d */
[----:B------:R-:W-:Y:S02]  /*0ff0*/  IMAD R29, R0, R7, R23 ;  /* 0x00000007001d7224 */ /* 0x000fe400078e0217 */
[----:B------:R-:W-:Y:S02]  /*1000*/  @!P3 IADD3 R21, PT, PT, -R21, RZ, RZ ;  /* 0x000000ff1515b210 */ /* 0x000fe40007ffe1ff */
[----:B------:R-:W-:Y:S02]  /*1010*/  IMAD.WIDE R28, R29, 0x8, R10 ;  /* 0x000000081d1c7825 */ /* 0x000fe400078e020a */
[----:B------:R-:W-:-:S03]  /*1020*/  SEL R21, R34, R21, !P0 ;  /* 0x0000001522157207 */ /* 0x000fc60004000000 */
[----:B------:R-:W2:Y:S02]  /*1030*/  LDG.E.64 R22, desc[UR4][R28.64] ;  /* 0x000000041c167981 */ /* 0x000ea4000c1e1b00 */
[----:B------:R-:W-:-:S04]  /*1040*/  IMAD R21, R0, R7, R21 ;  /* 0x0000000700157224 */ /* 0x000fc800078e0215 */
[----:B------:R-:W-:Y:S01]  /*1050*/  IMAD.WIDE R20, R21, 0x8, R10 ;  /* 0x0000000815147825 */ /* 0x000fe200078e020a */
[----:B------:R-:W3:Y:S05]  /*1060*/  LDG.E.64 R28, desc[UR4][R16.64+0x100] ;  /* 0x00010004101c7981 */ /* 0x000eea000c1e1b00 */
[----:B------:R-:W4:Y:S01]  /*1070*/  LDG.E.64 R20, desc[UR4][R20.64] ;  /* 0x0000000414147981 */ /* 0x000f22000c1e1b00 */
[C---:B------:R-:W-:Y:S02]  /*1080*/  ISETP.GT.U32.AND P3, PT, R2.reuse, R37, PT ;  /* 0x000000250200720c */ /* 0x040fe40003f64070 */
[----:B------:R-:W-:-:S11]  /*1090*/  ISETP.GT.U32.AND P4, PT, R2, R27, PT ;  /* 0x0000001b0200720c */ /* 0x000fd60003f84070 */
[----:B------:R-:W-:-:S05]  /*10a0*/  @!P3 IMAD.IADD R37, R37, 0x1, -R32 ;  /* 0x000000012525b824 */ /* 0x000fca00078e0a20 */
[----:B------:R-:W-:Y:S02]  /*10b0*/  ISETP.GT.U32.AND P3, PT, R2, R37, PT ;  /* 0x000000250200720c */ /* 0x000fe40003f64070 */
[----:B------:R-:W-:-:S04]  /*10c0*/  @!P4 IADD3 R27, PT, PT, R27, -R32, RZ ;  /* 0x800000201b1bc210 */ /* 0x000fc80007ffe0ff */
[----:B------:R-:W-:-:S07]  /*10d0*/  ISETP.GT.U32.AND P4, PT, R2, R27, PT ;  /* 0x0000001b0200720c */ /* 0x000fce0003f84070 */
[----:B------:R-:W-:-:S05]  /*10e0*/  @!P3 IMAD.IADD R37, R37, 0x1, -R32 ;  /* 0x000000012525b824 */ /* 0x000fca00078e0a20 */
[----:B------:R-:W-:Y:S01]  /*10f0*/  @!P2 IADD3 R37, PT, PT, -R37, RZ, RZ ;  /* 0x000000ff2525a210 */ /* 0x000fe20007ffe1ff */
[----:B------:R-:W-:-:S05]  /*1100*/  @!P4 IMAD.IADD R27, R27, 0x1, -R32 ;  /* 0x000000011b1bc824 */ /* 0x000fca00078e0a20 */
[----:B------:R-:W-:-:S04]  /*1110*/  @!P1 IADD3 R27, PT, PT, -R27, RZ, RZ ;  /* 0x000000ff1b1b9210 */ /* 0x000fc80007ffe1ff */
[----:B------:R-:W-:-:S05]  /*1120*/  SEL R27, R34, R27, !P0 ;  /* 0x0000001b221b7207 */ /* 0x000fca0004000000 */
[----:B------:R-:W-:-:S04]  /*1130*/  IMAD R27, R0, R7, R27 ;  /* 0x00000007001b7224 */ /* 0x000fc800078e021b */
[----:B------:R-:W-:Y:S01]  /*1140*/  IMAD.WIDE R26, R27, 0x8, R10 ;  /* 0x000000081b1a7825 */ /* 0x000fe200078e020a */
[----:B--2---:R-:W-:-:S08]  /*1150*/  DADD R22, R24, R22 ;  /* 0x0000000018167229 */ /* 0x004fd00000000016 */
[----:B----4-:R-:W-:-:S08]  /*1160*/  DADD R22, R22, R20 ;  /* 0x0000000016167229 */ /* 0x010fd00000000014 */
[----:B------:R-:W-:Y:S01]  /*1170*/  DMUL R22, R22, UR6 ;  /* 0x0000000616167c28 */ /* 0x000fe20008000000 */
[----:B------:R-:W-:-:S07]  /*1180*/  SEL R25, R34, R37, !P0 ;  /* 0x0000002522197207 */ /* 0x000fce0004000000 */
[----:B---3--:R-:W-:Y:S01]  /*1190*/  DFMA R28, R28, R8, R22 ;  /* 0x000000081c1c722b */ /* 0x008fe20000000016 */
[----:B------:R-:W-:-:S06]  /*11a0*/  IMAD R25, R0, R7, R25 ;  /* 0x0000000700197224 */ /* 0x000fcc00078e0219 */
[----:B------:R0:W-:Y:S01]  /*11b0*/  STG.E.64 desc[UR4][R18.64+0x100], R28 ;  /* 0x0001001c12007986 */ /* 0x0001e2000c101b04 */
[----:B------:R-:W-:-:S03]  /*11c0*/  IMAD.WIDE R24, R25, 0x8, R10 ;  /* 0x0000000819187825 */ /* 0x000fc600078e020a */
[----:B------:R-:W2:Y:S04]  /*11d0*/  LDG.E.64 R20, desc[UR4][R12.64+0x200] ;  /* 0x000200040c147981 */ /* 0x000ea8000c1e1b00 */
[----:B------:R-:W2:Y:S04]  /*11e0*/  LDG.E.64 R22, desc[UR4][R14.64+0x200] ;  /* 0x000200040e167981 */ /* 0x000ea8000c1e1b00 */
[----:B------:R-:W3:Y:S04]  /*11f0*/  LDG.E.64 R24, desc[UR4][R24.64] ;  /* 0x0000000418187981 */ /* 0x000ee8000c1e1b00 */
[----:B------:R-:W4:Y:S04]  /*1200*/  LDG.E.64 R26, desc[UR4][R26.64] ;  /* 0x000000041a1a7981 */ /* 0x000f28000c1e1b00 */
[----:B0-----:R-:W5:Y:S01]  /*1210*/  LDG.E.64 R28, desc[UR4][R16.64+0x200] ;  /* 0x00020004101c7981 */ /* 0x001f62000c1e1b00 */
[----:B------:R-:W-:-:S02]  /*1220*/  ISETP.GT.U32.AND P1, PT, R2, R35, PT ;  /* 0x000000230200720c */ /* 0x000fc40003f24070 */
[----:B------:R-:W-:-:S11]  /*1230*/  ISETP.GT.U32.AND P2, PT, R2, R33, PT ;  /* 0x000000210200720c */ /* 0x000fd60003f44070 */
[----:B------:R-:W-:-:S05]  /*1240*/  @!P1 IMAD.IADD R35, R35, 0x1, -R32 ;  /* 0x0000000123239824 */ /* 0x000fca00078e0a20 */
[----:B------:R-:W-:Y:S02]  /*1250*/  ISETP.GT.U32.AND P1, PT, R2, R35, PT ;  /* 0x000000230200720c */ /* 0x000fe40003f24070 */
[----:B------:R-:W-:Y:S02]  /*1260*/  @!P2 IADD3 R33, PT, PT, R33, -R32, RZ ;  /* 0x800000202121a210 */ /* 0x000fe40007ffe0ff */
[----:B------:R-:W-:Y:S02]  /*1270*/  ISETP.GE.AND P2, PT, R36, RZ, PT ;  /* 0x000000ff2400720c */ /* 0x000fe40003f46270 */
[----:B------:R-:W-:-:S07]  /*1280*/  ISETP.GT.U32.AND P3, PT, R2, R33, PT ;  /* 0x000000210200720c */ /* 0x000fce0003f64070 */
[----:B------:R-:W-:Y:S01]  /*1290*/  @!P1 IMAD.IADD R35, R35, 0x1, -R32 ;  /* 0x0000000123239824 */ /* 0x000fe200078e0a20 */
[----:B------:R-:W-:-:S03]  /*12a0*/  ISETP.GE.AND P1, PT, R30, RZ, PT ;  /* 0x000000ff1e00720c */ /* 0x000fc60003f26270 */
[----:B------:R-:W-:Y:S02]  /*12b0*/  @!P2 IMAD.MOV R35, RZ, RZ, -R35 ;  /* 0x000000ffff23a224 */ /* 0x000fe400078e0a23 */
[----:B------:R-:W-:-:S08]  /*12c0*/  @!P3 IADD3 R33, PT, PT, R33, -R32, RZ ;  /* 0x800000202121b210 */ /* 0x000fd00007ffe0ff */
[----:B------:R-:W-:-:S04]  /*12d0*/  @!P1 IADD3 R33, PT, PT, -R33, RZ, RZ ;  /* 0x000000ff21219210 */ /* 0x000fc80007ffe1ff */
[----:B------:R-:W-:-:S05]  /*12e0*/  SEL R33, R34, R33, !P0 ;  /* 0x0000002122217207 */ /* 0x000fca0004000000 */
[----:B------:R-:W-:Y:S01]  /*12f0*/  IMAD R33, R0, R7, R33 ;  /* 0x0000000700217224 */ /* 0x000fe200078e0221 */
[----:B--2---:R-:W-:-:S08]  /*1300*/  DADD R20, R20, R22 ;  /* 0x0000000014147229 */ /* 0x004fd00000000016 */
[----:B---3--:R-:W-:-:S08]  /*1310*/  DADD R20, R20, R24 ;  /* 0x0000000014147229 */ /* 0x008fd00000000018 */
[----:B----4-:R-:W-:-:S08]  /*1320*/  DADD R20, R20, R26 ;  /* 0x0000000014147229 */ /* 0x010fd0000000001a */
[----:B------:R-:W-:-:S08]  /*1330*/  DMUL R20, R20, UR6 ;  /* 0x0000000614147c28 */ /* 0x000fd00008000000 */
[----:B-----5:R-:W-:Y:S01]  /*1340*/  DFMA R28, R28, R8, R20 ;  /* 0x000000081c1c722b */ /* 0x020fe20000000014 */
[----:B------:R-:W-:-:S05]  /*1350*/  SEL R21, R34, R35, !P0 ;  /* 0x0000002322157207 */ /* 0x000fca0004000000 */
[----:B------:R-:W-:Y:S01]  /*1360*/  IMAD R21, R0, R7, R21 ;  /* 0x0000000700157224 */ /* 0x000fe200078e0215 */
[----:B------:R1:W-:Y:S04]  /*1370*/  STG.E.64 desc[UR4][R18.64+0x200], R28 ;  /* 0x0002001c12007986 */ /* 0x0003e8000c101b04 */
[----:B------:R-:W2:Y:S01]  /*1380*/  LDG.E.64 R12, desc[UR4][R12.64+0x300] ;  /* 0x000300040c0c7981 */ /* 0x000ea2000c1e1b00 */
[----:B------:R-:W-:-:S03]  /*1390*/  IMAD.WIDE R20, R21, 0x8, R10 ;  /* 0x0000000815147825 */ /* 0x000fc600078e020a */
[----:B------:R-:W2:Y:S01]  /*13a0*/  LDG.E.64 R14, desc[UR4][R14.64+0x300] ;  /* 0x000300040e0e7981 */ /* 0x000ea2000c1e1b00 */
[----:B------:R-:W-:-:S03]  /*13b0*/  IMAD.WIDE R10, R33, 0x8, R10 ;  /* 0x00000008210a7825 */ /* 0x000fc600078e020a */
[----:B------:R-:W3:Y:S04]  /*13c0*/  LDG.E.64 R20, desc[UR4][R20.64] ;  /* 0x0000000414147981 */ /* 0x000ee8000c1e1b00 */
[----:B------:R-:W4:Y:S04]  /*13d0*/  LDG.E.64 R10, desc[UR4][R10.64] ;  /* 0x000000040a0a7981 */ /* 0x000f28000c1e1b00 */
[----:B------:R-:W5:Y:S01]  /*13e0*/  LDG.E.64 R16, desc[UR4][R16.64+0x300] ;  /* 0x0003000410107981 */ /* 0x000f62000c1e1b00 */
[----:B------:R-:W-:Y:S01]  /*13f0*/  VIADD R30, R30, 0x80 ;  /* 0x000000801e1e7836 */ /* 0x000fe20000000000 */
[----:B------:R-:W-:Y:S01]  /*1400*/  IADD3 R6, PT, PT, R6, 0x80, RZ ;  /* 0x0000008006067810 */ /* 0x000fe20007ffe0ff */
[----:B------:R-:W-:Y:S01]  /*1410*/  VIADD R4, R4, 0x80 ;  /* 0x0000008004047836 */ /* 0x000fe20000000000 */
[----:B------:R-:W-:Y:S01]  /*1420*/  IADD3 R5, PT, PT, R5, 0x80, RZ ;  /* 0x0000008005057810 */ /* 0x000fe20007ffe0ff */
[----:B--2---:R-:W-:-:S08]  /*1430*/  DADD R22, R12, R14 ;  /* 0x000000000c167229 */ /* 0x004fd0000000000e */
[----:B---3--:R-:W-:-:S08]  /*1440*/  DADD R22, R22, R20 ;  /* 0x0000000016167229 */ /* 0x008fd00000000014 */
[----:B----4-:R-:W-:-:S08]  /*1450*/  DADD R22, R22, R10 ;  /* 0x0000000016167229 */ /* 0x010fd0000000000a */
[----:B------:R-:W-:Y:S01]  /*1460*/  DMUL R22, R22, UR6 ;  /* 0x0000000616167c28 */ /* 0x000fe20008000000 */
[----:B------:R-:W-:-:S07]  /*1470*/  VIADD R12, R31, 0x41 ;  /* 0x000000411f0c7836 */ /* 0x000fce0000000000 */
[----:B-----5:R-:W-:Y:S01]  /*1480*/  DFMA R22, R16, R8, R22 ;  /* 0x000000081016722b */ /* 0x020fe20000000016 */
[----:B------:R-:W-:-:S06]  /*1490*/  ISETP.GE.AND P0, PT, R12, R7, PT ;  /* 0x000000070c00720c */ /* 0x000fcc0003f06270 */
[----:B------:R1:W-:Y:S01]  /*14a0*/  STG.E.64 desc[UR4][R18.64+0x300], R22 ;  /* 0x0003001612007986 */ /* 0x0003e2000c101b04 */
[----:B------:R-:W-:-:S06]  /*14b0*/  IADD3 R31, PT, PT, R31, 0x80, RZ ;  /* 0x000000801f1f7810 */ /* 0x000fcc0007ffe0ff */
[----:B------:R-:W-:Y:S05]  /*14c0*/  @!P0 BRA `(.L_x_4) ;  /* 0xfffffff400188947 */ /* 0x000fea000383ffff */
[----:B------:R-:W-:Y:S05]  /*14d0*/  EXIT ;  /* 0x000000000000794d */ /* 0x000fea0003800000 */
.L_x_5:
[----:B------:R-:W-:-:S00]  /*14e0*/  BRA `(.L_x_5) ;  /* 0xfffffffc00fc7947 */ /* 0x000fc0000383ffff */
[----:B------:R-:W-:-:S00]  /*14f0*/  NOP ;  /* 0x0000000000007918 */ /* 0x000fc00000000000 */
        /* <DEDUP_REMOVED lines=8> */
.L_x_6:


//--------------------- .nv.shared.reserved.0     --------------------------
	.section	.nv.shared.reserved.0,"aw",@nobits
	.weak		__nv_reservedSMEM_offset_0_alias
	.size		__nv_reservedSMEM_offset_0_alias, 0, 64
	.other		__nv_reservedSMEM_offset_0_alias,@"STO_CUDA_RESERVED_SHARED STV_DEFAULT"
__nv_reservedSMEM_offset_0_alias:
	.zero		0
	.zero		64


//--------------------- .nv.constant0._Z16diffusion_globalPdS_ --------------------------
	.section	.nv.constant0._Z16diffusion_globalPdS_,"a",@progbits
	.sectionflags	@""
	.align	4
.nv.constant0._Z16diffusion_globalPdS_:
	.zero		912


//--------------------- SYMBOLS --------------------------

	.type		.nv.reservedSmem.offset0,@object
	.size		.nv.reservedSmem.offset0,0x4
